	.headerflags	@"EF_CUDA_TEXMODE_UNIFIED EF_CUDA_64BIT_ADDRESS EF_CUDA_ACCELERATORS EF_CUDA_SM90 EF_CUDA_VIRTUAL_SM(EF_CUDA_SM90)"
	.elftype	@"ET_EXEC"


//--------------------- .nv.info                  --------------------------
	.section	.nv.info,"",@"SHT_CUDA_INFO"
	.align	4


	//----- nvinfo : EIATTR_REGCOUNT
	.align		4
        /*0000*/ 	.byte	0x04, 0x2f
        /*0002*/ 	.short	(.L_2 - .L_1)
	.align		4
.L_1:
        /*0004*/ 	.word	index@(triton_poi_fused_add_mul_0)
        /*0008*/ 	.word	0x00000018


	//----- nvinfo : EIATTR_MIN_STACK_SIZE
	.align		4
.L_2:
        /*000c*/ 	.byte	0x04, 0x12
        /*000e*/ 	.short	(.L_4 - .L_3)
	.align		4
.L_3:
        /*0010*/ 	.word	index@(triton_poi_fused_add_mul_0)
        /*0014*/ 	.word	0x00000000


	//----- nvinfo : EIATTR_FRAME_SIZE
	.align		4
.L_4:
        /*0018*/ 	.byte	0x04, 0x11
        /*001a*/ 	.short	(.L_6 - .L_5)
	.align		4
.L_5:
        /*001c*/ 	.word	index@(triton_poi_fused_add_mul_0)
        /*0020*/ 	.word	0x00000000


	//----- nvinfo : EIATTR_MIN_STACK_SIZE
	.align		4
.L_6:
        /*0024*/ 	.byte	0x04, 0x12
        /*0026*/ 	.short	(.L_8 - .L_7)
	.align		4
.L_7:
        /*0028*/ 	.word	index@(triton_poi_fused_add_mul_0)
        /*002c*/ 	.word	0x00000000
.L_8:


//--------------------- .nv.info.triton_poi_fused_add_mul_0 --------------------------
	.section	.nv.info.triton_poi_fused_add_mul_0,"",@"SHT_CUDA_INFO"
	.sectionflags	@""
	.align	4


	//----- nvinfo : EIATTR_CUDA_API_VERSION
	.align		4
        /*0000*/ 	.byte	0x04, 0x37
        /*0002*/ 	.short	(.L_10 - .L_9)
.L_9:
        /*0004*/ 	.word	0x0000007c


	//----- nvinfo : EIATTR_KPARAM_INFO
	.align		4
.L_10:
        /*0008*/ 	.byte	0x04, 0x17
        /*000a*/ 	.short	(.L_12 - .L_11)
.L_11:
        /*000c*/ 	.word	0x00000000
        /*0010*/ 	.short	0x0006
        /*0012*/ 	.short	0x0030
        /*0014*/ 	.byte	0x00, 0xf0, 0x11, 0x00


	//----- nvinfo : EIATTR_KPARAM_INFO
	.align		4
.L_12:
        /*0018*/ 	.byte	0x04, 0x17
        /*001a*/ 	.short	(.L_14 - .L_13)
.L_13:
        /*001c*/ 	.word	0x00000000
        /*0020*/ 	.short	0x0005
        /*0022*/ 	.short	0x0028
        /*0024*/ 	.byte	0x00, 0xf4, 0x21, 0x00


	//----- nvinfo : EIATTR_KPARAM_INFO
	.align		4
.L_14:
        /*0028*/ 	.byte	0x04, 0x17
        /*002a*/ 	.short	(.L_16 - .L_15)
.L_15:
        /*002c*/ 	.word	0x00000000
        /*0030*/ 	.short	0x0004
        /*0032*/ 	.short	0x0020
        /*0034*/ 	.byte	0x00, 0xf4, 0x21, 0x00


	//----- nvinfo : EIATTR_KPARAM_INFO
	.align		4
.L_16:
        /*0038*/ 	.byte	0x04, 0x17
        /*003a*/ 	.short	(.L_18 - .L_17)
.L_17:
        /*003c*/ 	.word	0x00000000
        /*0040*/ 	.short	0x0003
        /*0042*/ 	.short	0x0018
        /*0044*/ 	.byte	0x00, 0xf4, 0x21, 0x00


	//----- nvinfo : EIATTR_KPARAM_INFO
	.align		4
.L_18:
        /*0048*/ 	.byte	0x04, 0x17
        /*004a*/ 	.short	(.L_20 - .L_19)
.L_19:
        /*004c*/ 	.word	0x00000000
        /*0050*/ 	.short	0x0002
        /*0052*/ 	.short	0x0010
        /*0054*/ 	.byte	0x00, 0xf4, 0x21, 0x00


	//----- nvinfo : EIATTR_KPARAM_INFO
	.align		4
.L_20:
        /*0058*/ 	.byte	0x04, 0x17
        /*005a*/ 	.short	(.L_22 - .L_21)
.L_21:
        /*005c*/ 	.word	0x00000000
        /*0060*/ 	.short	0x0001
        /*0062*/ 	.short	0x0008
        /*0064*/ 	.byte	0x00, 0xf4, 0x21, 0x00


	//----- nvinfo : EIATTR_KPARAM_INFO
	.align		4
.L_22:
        /*0068*/ 	.byte	0x04, 0x17
        /*006a*/ 	.short	(.L_24 - .L_23)
.L_23:
        /*006c*/ 	.word	0x00000000
        /*0070*/ 	.short	0x0000
        /*0072*/ 	.short	0x0000
        /*0074*/ 	.byte	0x00, 0xf4, 0x21, 0x00


	//----- nvinfo : EIATTR_SPARSE_MMA_MASK
	.align		4
.L_24:
        /*0078*/ 	.byte	0x03, 0x50
        /*007a*/ 	.short	0x0000


	//----- nvinfo : EIATTR_MAXREG_COUNT
	.align		4
        /*007c*/ 	.byte	0x03, 0x1b
        /*007e*/ 	.short	0x00ff


	//----- nvinfo : EIATTR_EXIT_INSTR_OFFSETS
	.align		4
        /*0080*/ 	.byte	0x04, 0x1c
        /*0082*/ 	.short	(.L_26 - .L_25)


	//   ....[0]....
.L_25:
        /*0084*/ 	.word	0x00000340


	//   ....[1]....
        /*0088*/ 	.word	0x00000360


	//----- nvinfo : EIATTR_REQNTID
	.align		4
.L_26:
        /*008c*/ 	.byte	0x04, 0x10
        /*008e*/ 	.short	(.L_28 - .L_27)
.L_27:
        /*0090*/ 	.word	0x00000080
        /*0094*/ 	.word	0x00000001
        /*0098*/ 	.word	0x00000001


	//----- nvinfo : EIATTR_CBANK_PARAM_SIZE
	.align		4
.L_28:
        /*009c*/ 	.byte	0x03, 0x19
        /*009e*/ 	.short	0x0034


	//----- nvinfo : EIATTR_PARAM_CBANK
	.align		4
        /*00a0*/ 	.byte	0x04, 0x0a
        /*00a2*/ 	.short	(.L_30 - .L_29)
	.align		4
.L_29:
        /*00a4*/ 	.word	index@(.nv.constant0.triton_poi_fused_add_mul_0)
        /*00a8*/ 	.short	0x0210
        /*00aa*/ 	.short	0x0034


	//----- nvinfo : EIATTR_SW_WAR
	.align		4
.L_30:
        /*00ac*/ 	.byte	0x04, 0x36
        /*00ae*/ 	.short	(.L_32 - .L_31)
.L_31:
        /*00b0*/ 	.word	0x00000008
.L_32:


//--------------------- .nv.callgraph             --------------------------
	.section	.nv.callgraph,"",@"SHT_CUDA_CALLGRAPH"
	.align	4
	.sectionentsize	8
	.align		4
        /*0000*/ 	.word	0x00000000
	.align		4
        /*0004*/ 	.word	0xffffffff
	.align		4
        /*0008*/ 	.word	0x00000000
	.align		4
        /*000c*/ 	.word	0xfffffffe
	.align		4
        /*0010*/ 	.word	0x00000000
	.align		4
        /*0014*/ 	.word	0xfffffffd
	.align		4
        /*0018*/ 	.word	0x00000000
	.align		4
        /*001c*/ 	.word	0xfffffffc


//--------------------- .nv.constant4             --------------------------
	.section	.nv.constant4,"a",@progbits
	.align	8
	.align		8
.nv.constant4:
        /*0000*/ 	.dword	_$_str


//--------------------- .text.triton_poi_fused_add_mul_0 --------------------------
	.section	.text.triton_poi_fused_add_mul_0,"ax",@progbits
	.align	128
        .global         triton_poi_fused_add_mul_0
        .type           triton_poi_fused_add_mul_0,@function
        .size           triton_poi_fused_add_mul_0,(.L_x_1 - triton_poi_fused_add_mul_0)
        .other          triton_poi_fused_add_mul_0,@"STO_CUDA_ENTRY STV_DEFAULT"
triton_poi_fused_add_mul_0:
.text.triton_poi_fused_add_mul_0:
[----:B------:R-:W0:Y:S01]  /*0000*/  LDC R1, c[0x0][0x28] ;  /* 0x00000a00ff017b82 */ /* 0x000e220000000800 */
[----:B------:R-:W1:Y:S07]  /*0010*/  S2R R0, SR_TID.X ;  /* 0x0000000000007919 */ /* 0x000e6e0000002100 */
[----:B------:R-:W2:Y:S01]  /*0020*/  LDC.64 R12, c[0x0][0x220] ;  /* 0x00008800ff0c7b82 */ /* 0x000ea20000000a00 */
[----:B------:R-:W-:Y:S01]  /*0030*/  MOV R4, RZ ;  /* 0x000000ff00047202 */ /* 0x000fe20000000f00 */
[----:B------:R-:W-:Y:S01]  /*0040*/  ULDC.64 UR4, c[0x0][0x208] ;  /* 0x0000820000047ab9 */ /* 0x000fe20000000a00 */
[----:B------:R-:W3:Y:S05]  /*0050*/  S2R R5, SR_CTAID.X ;  /* 0x0000000000057919 */ /* 0x000eea0000002500 */
[----:B------:R-:W4:Y:S08]  /*0060*/  LDC.64 R14, c[0x0][0x218] ;  /* 0x00008600ff0e7b82 */ /* 0x000f300000000a00 */
[----:B------:R-:W5:Y:S08]  /*0070*/  LDC.64 R16, c[0x0][0x228] ;  /* 0x00008a00ff107b82 */ /* 0x000f700000000a00 */
[----:B------:R-:W4:Y:S01]  /*0080*/  LDC.64 R6, c[0x0][0x230] ;  /* 0x00008c00ff067b82 */ /* 0x000f220000000a00 */
[----:B-1----:R-:W-:-:S02]  /*0090*/  SHF.L.U32 R0, R0, 0x1, RZ ;  /* 0x0000000100007819 */ /* 0x002fc400000006ff */
[----:B---3--:R-:W-:Y:S02]  /*00a0*/  SHF.R.S32.HI R2, RZ, 0x17, R5 ;  /* 0x00000017ff027819 */ /* 0x008fe40000011405 */
[----:B------:R-:W-:Y:S02]  /*00b0*/  LOP3.LUT R0, R0, 0xfe, RZ, 0xc0, !PT ;  /* 0x000000fe00007812 */ /* 0x000fe400078ec0ff */
[----:B------:R-:W-:Y:S02]  /*00c0*/  SGXT R2, R2, 0x1 ;  /* 0x000000010202781a */ /* 0x000fe40000000200 */
[----:B------:R-:W-:-:S04]  /*00d0*/  LEA R5, R5, R0, 0x8 ;  /* 0x0000000005057211 */ /* 0x000fc800078e40ff */
[----:B------:R-:W-:Y:S02]  /*00e0*/  LEA.HI R2, R2, R5, RZ, 0x4 ;  /* 0x0000000502027211 */ /* 0x000fe400078f20ff */
[----:B------:R-:W-:Y:S02]  /*00f0*/  ISETP.GE.AND P0, PT, R5, 0x100, PT ;  /* 0x000001000500780c */ /* 0x000fe40003f06270 */
[----:B------:R-:W-:-:S04]  /*0100*/  SHF.R.S32.HI R2, RZ, 0x4, R2 ;  /* 0x00000004ff027819 */ /* 0x000fc80000011402 */
[----:B------:R-:W-:-:S04]  /*0110*/  LEA.HI R0, R2, R2, RZ, 0x2 ;  /* 0x0000000202007211 */ /* 0x000fc800078f10ff */
[----:B------:R-:W-:Y:S01]  /*0120*/  LOP3.LUT R3, R0, 0xfffffffc, RZ, 0xc0, !PT ;  /* 0xfffffffc00037812 */ /* 0x000fe200078ec0ff */
[----:B------:R-:W-:-:S03]  /*0130*/  HFMA2.MMA R0, -RZ, RZ, 0, 0 ;  /* 0x00000000ff007435 */ /* 0x000fc600000001ff */
[----:B------:R-:W-:Y:S02]  /*0140*/  IADD3 R19, R2, -R3, RZ ;  /* 0x8000000302137210 */ /* 0x000fe40007ffe0ff */
[----:B------:R-:W1:Y:S03]  /*0150*/  LDC.64 R2, c[0x0][0x210] ;  /* 0x00008400ff027b82 */ /* 0x000e660000000a00 */
[----:B--2---:R-:W-:-:S05]  /*0160*/  IMAD.WIDE R12, R19, 0x4, R12 ;  /* 0x00000004130c7825 */ /* 0x004fca00078e020c */
[----:B------:R-:W2:Y:S04]  /*0170*/  @!P0 LDG.E.EL R0, desc[UR4][R12.64] ;  /* 0x000000040c008981 */ /* 0x000ea8000c2e1900 */
[----:B------:R1:W3:Y:S01]  /*0180*/  @!P0 LDG.E.EL R4, desc[UR4][R12.64] ;  /* 0x000000040c048981 */ /* 0x0002e2000c2e1900 */
[----:B------:R-:W-:Y:S01]  /*0190*/  CS2R R8, SRZ ;  /* 0x0000000000087805 */ /* 0x000fe2000001ff00 */
[C---:B----4-:R-:W-:Y:S01]  /*01a0*/  IMAD.WIDE R14, R19.reuse, 0x4, R14 ;  /* 0x00000004130e7825 */ /* 0x050fe200078e020e */
[----:B------:R-:W-:Y:S02]  /*01b0*/  CS2R R10, SRZ ;  /* 0x00000000000a7805 */ /* 0x000fe4000001ff00 */
[----:B------:R-:W-:Y:S01]  /*01c0*/  CS2R R20, SRZ ;  /* 0x0000000000147805 */ /* 0x000fe2000001ff00 */
[C---:B-----5:R-:W-:Y:S01]  /*01d0*/  IMAD.WIDE R16, R19.reuse, 0x4, R16 ;  /* 0x0000000413107825 */ /* 0x060fe200078e0210 */
[----:B------:R-:W4:Y:S03]  /*01e0*/  @!P0 LDG.E.EL R9, desc[UR4][R14.64] ;  /* 0x000000040e098981 */ /* 0x000f26000c2e1900 */
[----:B0-----:R-:W-:Y:S01]  /*01f0*/  IMAD.WIDE R18, R19, 0x4, R6 ;  /* 0x0000000413127825 */ /* 0x001fe200078e0206 */
[----:B------:R0:W5:Y:S01]  /*0200*/  @!P0 LDG.E.EL R8, desc[UR4][R14.64] ;  /* 0x000000040e088981 */ /* 0x000162000c2e1900 */
[----:B------:R-:W-:-:S02]  /*0210*/  CS2R R6, SRZ ;  /* 0x0000000000067805 */ /* 0x000fc4000001ff00 */
[C---:B-1----:R-:W-:Y:S01]  /*0220*/  IMAD.WIDE R12, R5.reuse, 0x4, R2 ;  /* 0x00000004050c7825 */ /* 0x042fe200078e0202 */
[----:B------:R-:W5:Y:S01]  /*0230*/  @!P0 LDG.E.EL R10, desc[UR4][R16.64] ;  /* 0x00000004100a8981 */ /* 0x000f62000c2e1900 */
[----:B------:R-:W1:Y:S03]  /*0240*/  LDC.64 R2, c[0x0][0x238] ;  /* 0x00008e00ff027b82 */ /* 0x000e660000000a00 */
[----:B------:R-:W5:Y:S04]  /*0250*/  @!P0 LDG.E.EL R11, desc[UR4][R16.64] ;  /* 0x00000004100b8981 */ /* 0x000f68000c2e1900 */
[----:B------:R-:W5:Y:S04]  /*0260*/  @!P0 LDG.E.EL R21, desc[UR4][R18.64] ;  /* 0x0000000412158981 */ /* 0x000f68000c2e1900 */
[----:B------:R-:W5:Y:S04]  /*0270*/  @!P0 LDG.E.EL R20, desc[UR4][R18.64] ;  /* 0x0000000412148981 */ /* 0x000f68000c2e1900 */
[----:B------:R-:W5:Y:S01]  /*0280*/  @!P0 LDG.E.64 R6, desc[UR4][R12.64] ;  /* 0x000000040c068981 */ /* 0x000f62000c1e1b00 */
[----:B-1----:R-:W-:-:S04]  /*0290*/  IMAD.WIDE R2, R5, 0x4, R2 ;  /* 0x0000000405027825 */ /* 0x002fc800078e0202 */
[----:B--2---:R-:W-:Y:S01]  /*02a0*/  FADD R0, R0, 9.9999997473787516356e-06 ;  /* 0x3727c5ac00007421 */ /* 0x004fe20000000000 */
[----:B---3--:R-:W-:-:S05]  /*02b0*/  FADD R4, R4, 9.9999997473787516356e-06 ;  /* 0x3727c5ac04047421 */ /* 0x008fca0000000000 */
[----:B------:R-:W4:Y:S08]  /*02c0*/  MUFU.RSQ R0, R0 ;  /* 0x0000000000007308 */ /* 0x000f300000001400 */
[----:B0-----:R-:W0:Y:S01]  /*02d0*/  MUFU.RSQ R15, R4 ;  /* 0x00000004000f7308 */ /* 0x001e220000001400 */
[----:B----4-:R-:W-:-:S04]  /*02e0*/  FMUL R9, R0, R9 ;  /* 0x0000000900097220 */ /* 0x010fc80000400000 */
[----:B-----5:R-:W-:Y:S01]  /*02f0*/  FFMA R21, -R9, R21, R10 ;  /* 0x0000001509157223 */ /* 0x020fe2000000010a */
[----:B0-----:R-:W-:-:S04]  /*0300*/  FMUL R8, R15, R8 ;  /* 0x000000080f087220 */ /* 0x001fc80000400000 */
[----:B------:R-:W-:Y:S01]  /*0310*/  FFMA R20, -R8, R20, R11 ;  /* 0x0000001408147223 */ /* 0x000fe2000000010b */
[----:B------:R-:W-:-:S03]  /*0320*/  FFMA R6, R9, R6, R21 ;  /* 0x0000000609067223 */ /* 0x000fc60000000015 */
[----:B------:R-:W-:Y:S01]  /*0330*/  FFMA R7, R8, R7, R20 ;  /* 0x0000000708077223 */ /* 0x000fe20000000014 */
[----:B------:R-:W-:Y:S06]  /*0340*/  @P0 EXIT ;  /* 0x000000000000094d */ /* 0x000fec0003800000 */
[----:B------:R-:W-:Y:S01]  /*0350*/  STG.E.64 desc[UR4][R2.64], R6 ;  /* 0x0000000602007986 */ /* 0x000fe2000c101b04 */
[----:B------:R-:W-:Y:S05]  /*0360*/  EXIT ;  /* 0x000000000000794d */ /* 0x000fea0003800000 */
.L_x_0:
[----:B------:R-:W-:-:S00]  /*0370*/  BRA `(.L_x_0) ;  /* 0xfffffffc00fc7947 */ /* 0x000fc0000383ffff */
[----:B------:R-:W-:-:S00]  /*0380*/  NOP ;  /* 0x0000000000007918 */ /* 0x000fc00000000000 */
[----:B------:R-:W-:-:S00]  /*0390*/  NOP ;  /* 0x0000000000007918 */ /* 0x000fc00000000000 */
[----:B------:R-:W-:-:S00]  /*03a0*/  NOP ;  /* 0x0000000000007918 */ /* 0x000fc00000000000 */
[----:B------:R-:W-:-:S00]  /*03b0*/  NOP ;  /* 0x0000000000007918 */ /* 0x000fc00000000000 */
[----:B------:R-:W-:-:S00]  /*03c0*/  NOP ;  /* 0x0000000000007918 */ /* 0x000fc00000000000 */
[----:B------:R-:W-:-:S00]  /*03d0*/  NOP ;  /* 0x0000000000007918 */ /* 0x000fc00000000000 */
[----:B------:R-:W-:-:S00]  /*03e0*/  NOP ;  /* 0x0000000000007918 */ /* 0x000fc00000000000 */
[----:B------:R-:W-:-:S00]  /*03f0*/  NOP ;  /* 0x0000000000007918 */ /* 0x000fc00000000000 */
.L_x_1:


//--------------------- .nv.global.init           --------------------------
	.section	.nv.global.init,"aw",@progbits
.nv.global.init:
	.type		_$_str,@object
	.size		_$_str,(.L_0 - _$_str)
_$_str:
        /*0000*/ 	.byte	0x5f, 0x5f, 0x43, 0x55, 0x44, 0x41, 0x5f, 0x46, 0x54, 0x5a, 0x00
.L_0:


//--------------------- .nv.constant0.triton_poi_fused_add_mul_0 --------------------------
	.section	.nv.constant0.triton_poi_fused_add_mul_0,"a",@progbits
	.sectionflags	@""
	.align	4
.nv.constant0.triton_poi_fused_add_mul_0:
	.zero		580
